//
// Generated by NVIDIA NVVM Compiler
//
// Compiler Build ID: CL-36424714
// Cuda compilation tools, release 13.0, V13.0.88
// Based on NVVM 20.0.0
//

.version 9.0
.target sm_100
.address_size 64

	// .globl	__accrg_iter_matmul_1_1

.visible .entry __accrg_iter_matmul_1_1(
	.param .u32 __accrg_iter_matmul_1_1_param_0,
	.param .u64 .ptr .align 1 __accrg_iter_matmul_1_1_param_1,
	.param .u64 .ptr .align 1 __accrg_iter_matmul_1_1_param_2,
	.param .u64 .ptr .align 1 __accrg_iter_matmul_1_1_param_3
)
{
	.reg .pred 	%p<13>;
	.reg .b32 	%r<89>;
	.reg .b64 	%rd<58>;
	.reg .b64 	%fd<67>;

	ld.param.u32 	%r52, [__accrg_iter_matmul_1_1_param_0];
	ld.param.u64 	%rd4, [__accrg_iter_matmul_1_1_param_1];
	ld.param.u64 	%rd5, [__accrg_iter_matmul_1_1_param_2];
	cvta.to.global.u64 	%rd1, %rd5;
	cvta.to.global.u64 	%rd2, %rd4;
	mov.u32 	%r53, %ctaid.y;
	mov.u32 	%r1, %ntid.y;
	mov.u32 	%r54, %tid.y;
	mad.lo.s32 	%r74, %r53, %r1, %r54;
	setp.le.s32 	%p1, %r52, %r74;
	@%p1 bra 	$L__BB0_4;
	mov.u32 	%r55, %ntid.x;
	mov.u32 	%r56, %ctaid.x;
	mov.u32 	%r57, %tid.x;
	mad.lo.s32 	%r3, %r56, %r55, %r57;
	add.s32 	%r4, %r52, -1;
	and.b32  	%r5, %r52, 7;
	and.b32  	%r6, %r52, 3;
	and.b32  	%r7, %r52, 2147483640;
	and.b32  	%r8, %r52, 1;
	neg.s32 	%r9, %r7;
	shl.b32 	%r10, %r52, 3;
	shl.b32 	%r11, %r52, 1;
	mul.lo.s32 	%r12, %r52, 7;
	mov.u32 	%r58, %nctaid.x;
	mul.lo.s32 	%r13, %r55, %r58;
	mov.u32 	%r59, %nctaid.y;
	mul.lo.s32 	%r14, %r1, %r59;
$L__BB0_2:
	setp.gt.u32 	%p2, %r52, %r3;
	@%p2 bra 	$L__BB0_5;
$L__BB0_3:
	add.s32 	%r74, %r74, %r14;
	setp.gt.s32 	%p12, %r52, %r74;
	@%p12 bra 	$L__BB0_2;
$L__BB0_4:
	ret;
$L__BB0_5:
	mul.lo.s32 	%r17, %r74, %r52;
	cvt.u64.u32 	%rd43, %r17;
	mov.u32 	%r75, %r3;
$L__BB0_6:
	setp.gt.s32 	%p3, %r75, -1;
	@%p3 bra 	$L__BB0_8;
$L__BB0_7:
	add.s32 	%r75, %r75, %r13;
	setp.gt.s32 	%p11, %r52, %r75;
	@%p11 bra 	$L__BB0_6;
	bra.uni 	$L__BB0_3;
$L__BB0_8:
	setp.lt.u32 	%p4, %r4, 7;
	mov.f64 	%fd66, 0d0000000000000000;
	mov.b32 	%r87, 0;
	@%p4 bra 	$L__BB0_11;
	add.s32 	%r84, %r52, %r75;
	add.s32 	%r83, %r11, %r75;
	mad.lo.s32 	%r82, %r52, 3, %r75;
	shl.b32 	%r61, %r52, 2;
	add.s32 	%r81, %r61, %r75;
	mad.lo.s32 	%r80, %r52, 5, %r75;
	mad.lo.s32 	%r79, %r52, 6, %r75;
	add.s32 	%r78, %r12, %r75;
	mov.f64 	%fd66, 0d0000000000000000;
	mov.u32 	%r76, %r17;
	mov.u32 	%r77, %r75;
	mov.u32 	%r85, %r9;
$L__BB0_10:
	.pragma "nounroll";
	mul.wide.u32 	%rd6, %r76, 8;
	add.s64 	%rd7, %rd2, %rd6;
	ld.global.f64 	%fd16, [%rd7];
	mul.wide.u32 	%rd8, %r77, 8;
	add.s64 	%rd9, %rd1, %rd8;
	ld.global.f64 	%fd17, [%rd9];
	fma.rn.f64 	%fd18, %fd16, %fd17, %fd66;
	ld.global.f64 	%fd19, [%rd7+8];
	mul.wide.u32 	%rd10, %r84, 8;
	add.s64 	%rd11, %rd1, %rd10;
	ld.global.f64 	%fd20, [%rd11];
	fma.rn.f64 	%fd21, %fd19, %fd20, %fd18;
	ld.global.f64 	%fd22, [%rd7+16];
	mul.wide.u32 	%rd12, %r83, 8;
	add.s64 	%rd13, %rd1, %rd12;
	ld.global.f64 	%fd23, [%rd13];
	fma.rn.f64 	%fd24, %fd22, %fd23, %fd21;
	ld.global.f64 	%fd25, [%rd7+24];
	mul.wide.u32 	%rd14, %r82, 8;
	add.s64 	%rd15, %rd1, %rd14;
	ld.global.f64 	%fd26, [%rd15];
	fma.rn.f64 	%fd27, %fd25, %fd26, %fd24;
	ld.global.f64 	%fd28, [%rd7+32];
	mul.wide.u32 	%rd16, %r81, 8;
	add.s64 	%rd17, %rd1, %rd16;
	ld.global.f64 	%fd29, [%rd17];
	fma.rn.f64 	%fd30, %fd28, %fd29, %fd27;
	ld.global.f64 	%fd31, [%rd7+40];
	mul.wide.u32 	%rd18, %r80, 8;
	add.s64 	%rd19, %rd1, %rd18;
	ld.global.f64 	%fd32, [%rd19];
	fma.rn.f64 	%fd33, %fd31, %fd32, %fd30;
	ld.global.f64 	%fd34, [%rd7+48];
	mul.wide.u32 	%rd20, %r79, 8;
	add.s64 	%rd21, %rd1, %rd20;
	ld.global.f64 	%fd35, [%rd21];
	fma.rn.f64 	%fd36, %fd34, %fd35, %fd33;
	ld.global.f64 	%fd37, [%rd7+56];
	mul.wide.u32 	%rd22, %r78, 8;
	add.s64 	%rd23, %rd1, %rd22;
	ld.global.f64 	%fd38, [%rd23];
	fma.rn.f64 	%fd66, %fd37, %fd38, %fd36;
	add.s32 	%r85, %r85, 8;
	add.s32 	%r84, %r84, %r10;
	add.s32 	%r83, %r83, %r10;
	add.s32 	%r82, %r82, %r10;
	add.s32 	%r81, %r81, %r10;
	add.s32 	%r80, %r80, %r10;
	add.s32 	%r79, %r79, %r10;
	add.s32 	%r78, %r78, %r10;
	add.s32 	%r77, %r77, %r10;
	add.s32 	%r76, %r76, 8;
	setp.eq.s32 	%p5, %r85, 0;
	mov.u32 	%r87, %r7;
	@%p5 bra 	$L__BB0_11;
	bra.uni 	$L__BB0_10;
$L__BB0_11:
	setp.eq.s32 	%p6, %r5, 0;
	@%p6 bra 	$L__BB0_19;
	add.s32 	%r62, %r5, -1;
	setp.lt.u32 	%p7, %r62, 3;
	@%p7 bra 	$L__BB0_14;
	add.s32 	%r63, %r87, %r17;
	mul.wide.u32 	%rd24, %r63, 8;
	add.s64 	%rd25, %rd2, %rd24;
	ld.global.f64 	%fd40, [%rd25];
	mad.lo.s32 	%r64, %r87, %r52, %r75;
	mul.wide.u32 	%rd26, %r64, 8;
	add.s64 	%rd27, %rd1, %rd26;
	ld.global.f64 	%fd41, [%rd27];
	fma.rn.f64 	%fd42, %fd40, %fd41, %fd66;
	cvt.u64.u32 	%rd29, %r87;
	add.s64 	%rd30, %rd29, %rd43;
	shl.b64 	%rd31, %rd30, 3;
	add.s64 	%rd32, %rd2, %rd31;
	ld.global.f64 	%fd43, [%rd32+8];
	add.s32 	%r65, %r64, %r52;
	mul.wide.u32 	%rd33, %r65, 8;
	add.s64 	%rd34, %rd1, %rd33;
	ld.global.f64 	%fd44, [%rd34];
	fma.rn.f64 	%fd45, %fd43, %fd44, %fd42;
	ld.global.f64 	%fd46, [%rd32+16];
	add.s32 	%r66, %r65, %r52;
	mul.wide.u32 	%rd35, %r66, 8;
	add.s64 	%rd36, %rd1, %rd35;
	ld.global.f64 	%fd47, [%rd36];
	fma.rn.f64 	%fd48, %fd46, %fd47, %fd45;
	ld.global.f64 	%fd49, [%rd32+24];
	add.s32 	%r67, %r66, %r52;
	mul.wide.u32 	%rd37, %r67, 8;
	add.s64 	%rd38, %rd1, %rd37;
	ld.global.f64 	%fd50, [%rd38];
	fma.rn.f64 	%fd66, %fd49, %fd50, %fd48;
	add.s32 	%r87, %r87, 4;
$L__BB0_14:
	setp.eq.s32 	%p8, %r6, 0;
	@%p8 bra 	$L__BB0_19;
	setp.eq.s32 	%p9, %r6, 1;
	@%p9 bra 	$L__BB0_17;
	add.s32 	%r68, %r87, %r17;
	mul.wide.u32 	%rd39, %r68, 8;
	add.s64 	%rd40, %rd2, %rd39;
	ld.global.f64 	%fd52, [%rd40];
	mad.lo.s32 	%r69, %r87, %r52, %r75;
	mul.wide.u32 	%rd41, %r69, 8;
	add.s64 	%rd42, %rd1, %rd41;
	ld.global.f64 	%fd53, [%rd42];
	fma.rn.f64 	%fd54, %fd52, %fd53, %fd66;
	cvt.u64.u32 	%rd44, %r87;
	add.s64 	%rd45, %rd44, %rd43;
	shl.b64 	%rd46, %rd45, 3;
	add.s64 	%rd47, %rd2, %rd46;
	ld.global.f64 	%fd55, [%rd47+8];
	add.s32 	%r70, %r69, %r52;
	mul.wide.u32 	%rd48, %r70, 8;
	add.s64 	%rd49, %rd1, %rd48;
	ld.global.f64 	%fd56, [%rd49];
	fma.rn.f64 	%fd66, %fd55, %fd56, %fd54;
	add.s32 	%r87, %r87, 2;
$L__BB0_17:
	setp.eq.s32 	%p10, %r8, 0;
	@%p10 bra 	$L__BB0_19;
	add.s32 	%r71, %r87, %r17;
	mul.wide.u32 	%rd50, %r71, 8;
	add.s64 	%rd51, %rd2, %rd50;
	ld.global.f64 	%fd57, [%rd51];
	mad.lo.s32 	%r72, %r87, %r52, %r75;
	mul.wide.u32 	%rd52, %r72, 8;
	add.s64 	%rd53, %rd1, %rd52;
	ld.global.f64 	%fd58, [%rd53];
	fma.rn.f64 	%fd66, %fd57, %fd58, %fd66;
$L__BB0_19:
	ld.param.u64 	%rd57, [__accrg_iter_matmul_1_1_param_3];
	add.s32 	%r73, %r75, %r17;
	cvta.to.global.u64 	%rd54, %rd57;
	mul.wide.u32 	%rd55, %r73, 8;
	add.s64 	%rd56, %rd54, %rd55;
	st.global.f64 	[%rd56], %fd66;
	bra.uni 	$L__BB0_7;

}


// ===== COMPILED SASS (sm_100) =====

	.target	sm_100

	.elftype	@"ET_EXEC"


//--------------------- .note.nv.tkinfo           --------------------------
	.section	.note.nv.tkinfo,"",@"SHT_NOTE"
	.sectionflags	@"SHF_NOTE_NV_TKINFO"
	.tkinfo
        /*0018*/ 	.word	0x00000002
        /*0030*/ 	.string	""
        /*0030*/ 	.string	"ptxas"
        /*0030*/ 	.string	"Cuda compilation tools, release 13.0, V13.0.88"
        /*0030*/ 	.string	"Build cuda_13.0.r13.0/compiler.36424714_0"
        /*0030*/ 	.string	"-arch sm_100 -m 64 "



//--------------------- .note.nv.cuinfo           --------------------------
	.section	.note.nv.cuinfo,"",@"SHT_NOTE"
	.sectionflags	@"SHF_NOTE_NV_CUINFO"
        /*0018*/ 	.short	0x0002
        /*001a*/ 	.short	0x0064
        /*001c*/ 	.short	0x0082
	.zero		2


//--------------------- .nv.info                  --------------------------
	.section	.nv.info,"",@"SHT_CUDA_INFO"
	.align	4


	//----- nvinfo : EIATTR_REGCOUNT
	.align		4
        /*0000*/ 	.byte	0x04, 0x2f
        /*0002*/ 	.short	(.L_1 - .L_0)
	.align		4
.L_0:
        /*0004*/ 	.word	index@(__accrg_iter_matmul_1_1)
        /*0008*/ 	.word	0x00000020


	//----- nvinfo : EIATTR_FRAME_SIZE
	.align		4
.L_1:
        /*000c*/ 	.byte	0x04, 0x11
        /*000e*/ 	.short	(.L_3 - .L_2)
	.align		4
.L_2:
        /*0010*/ 	.word	index@(__accrg_iter_matmul_1_1)
        /*0014*/ 	.word	0x00000000


	//----- nvinfo : EIATTR_MIN_STACK_SIZE
	.align		4
.L_3:
        /*0018*/ 	.byte	0x04, 0x12
        /*001a*/ 	.short	(.L_5 - .L_4)
	.align		4
.L_4:
        /*001c*/ 	.word	index@(__accrg_iter_matmul_1_1)
        /*0020*/ 	.word	0x00000000
.L_5:


//--------------------- .nv.compat                --------------------------
	.section	.nv.compat,"",@"SHT_CUDA_COMPAT_INFO"
	.align	4
        /*0000*/ 	.byte	0x02, 0x09, 0x00, 0x00, 0x02, 0x02, 0x01, 0x00, 0x02, 0x05, 0x05, 0x00, 0x03, 0x07, 0x01, 0x01
        /*0010*/ 	.byte	0x02, 0x03, 0x00, 0x00, 0x02, 0x06, 0x01, 0x00, 0x04, 0x0b, 0x08, 0x00, 0x01, 0x00, 0x00, 0x00
        /*0020*/ 	.byte	0x00, 0x00, 0x00, 0x00


//--------------------- .nv.info.__accrg_iter_matmul_1_1 --------------------------
	.section	.nv.info.__accrg_iter_matmul_1_1,"",@"SHT_CUDA_INFO"
	.sectionflags	@""
	.align	4


	//----- nvinfo : EIATTR_CUDA_API_VERSION
	.align		4
        /*0000*/ 	.byte	0x04, 0x37
        /*0002*/ 	.short	(.L_7 - .L_6)
.L_6:
        /*0004*/ 	.word	0x00000082


	//----- nvinfo : EIATTR_KPARAM_INFO
	.align		4
.L_7:
        /*0008*/ 	.byte	0x04, 0x17
        /*000a*/ 	.short	(.L_9 - .L_8)
.L_8:
        /*000c*/ 	.word	0x00000000
        /*0010*/ 	.short	0x0003
        /*0012*/ 	.short	0x0018
        /*0014*/ 	.byte	0x00, 0xf5, 0x21, 0x00


	//----- nvinfo : EIATTR_KPARAM_INFO
	.align		4
.L_9:
        /*0018*/ 	.byte	0x04, 0x17
        /*001a*/ 	.short	(.L_11 - .L_10)
.L_10:
        /*001c*/ 	.word	0x00000000
        /*0020*/ 	.short	0x0002
        /*0022*/ 	.short	0x0010
        /*0024*/ 	.byte	0x00, 0xf5, 0x21, 0x00


	//----- nvinfo : EIATTR_KPARAM_INFO
	.align		4
.L_11:
        /*0028*/ 	.byte	0x04, 0x17
        /*002a*/ 	.short	(.L_13 - .L_12)
.L_12:
        /*002c*/ 	.word	0x00000000
        /*0030*/ 	.short	0x0001
        /*0032*/ 	.short	0x0008
        /*0034*/ 	.byte	0x00, 0xf5, 0x21, 0x00


	//----- nvinfo : EIATTR_KPARAM_INFO
	.align		4
.L_13:
        /*0038*/ 	.byte	0x04, 0x17
        /*003a*/ 	.short	(.L_15 - .L_14)
.L_14:
        /*003c*/ 	.word	0x00000000
        /*0040*/ 	.short	0x0000
        /*0042*/ 	.short	0x0000
        /*0044*/ 	.byte	0x00, 0xf0, 0x11, 0x00


	//----- nvinfo : EIATTR_SPARSE_MMA_MASK
	.align		4
.L_15:
        /*0048*/ 	.byte	0x03, 0x50
        /*004a*/ 	.short	0x0000


	//----- nvinfo : EIATTR_MAXREG_COUNT
	.align		4
        /*004c*/ 	.byte	0x03, 0x1b
        /*004e*/ 	.short	0x00ff


	//----- nvinfo : EIATTR_MERCURY_ISA_VERSION
	.align		4
        /*0050*/ 	.byte	0x03, 0x5f
        /*0052*/ 	.short	0x0101


	//----- nvinfo : EIATTR_VRC_CTA_INIT_COUNT
	.align		4
        /*0054*/ 	.byte	0x02, 0x4a
	.zero		1
	.zero		1


	//----- nvinfo : EIATTR_EXIT_INSTR_OFFSETS
	.align		4
        /*0058*/ 	.byte	0x04, 0x1c
        /*005a*/ 	.short	(.L_17 - .L_16)


	//   ....[0]....
.L_16:
        /*005c*/ 	.word	0x00000070


	//   ....[1]....
        /*0060*/ 	.word	0x00000b70


	//----- nvinfo : EIATTR_CRS_STACK_SIZE
	.align		4
.L_17:
        /*0064*/ 	.byte	0x04, 0x1e
        /*0066*/ 	.short	(.L_19 - .L_18)
.L_18:
        /*0068*/ 	.word	0x00000000


	//----- nvinfo : EIATTR_CBANK_PARAM_SIZE
	.align		4
.L_19:
        /*006c*/ 	.byte	0x03, 0x19
        /*006e*/ 	.short	0x0020


	//----- nvinfo : EIATTR_PARAM_CBANK
	.align		4
        /*0070*/ 	.byte	0x04, 0x0a
        /*0072*/ 	.short	(.L_21 - .L_20)
	.align		4
.L_20:
        /*0074*/ 	.word	index@(.nv.constant0.__accrg_iter_matmul_1_1)
        /*0078*/ 	.short	0x0380
        /*007a*/ 	.short	0x0020


	//----- nvinfo : EIATTR_SW_WAR
	.align		4
.L_21:
        /*007c*/ 	.byte	0x04, 0x36
        /*007e*/ 	.short	(.L_23 - .L_22)
.L_22:
        /*0080*/ 	.word	0x00000008
.L_23:


//--------------------- .nv.callgraph             --------------------------
	.section	.nv.callgraph,"",@"SHT_CUDA_CALLGRAPH"
	.align	4
	.sectionentsize	8
	.align		4
        /*0000*/ 	.word	0x00000000
	.align		4
        /*0004*/ 	.word	0xffffffff
	.align		4
        /*0008*/ 	.word	0x00000000
	.align		4
        /*000c*/ 	.word	0xfffffffe
	.align		4
        /*0010*/ 	.word	0x00000000
	.align		4
        /*0014*/ 	.word	0xfffffffd
	.align		4
        /*0018*/ 	.word	0x00000000
	.align		4
        /*001c*/ 	.word	0xfffffffc


//--------------------- .text.__accrg_iter_matmul_1_1 --------------------------
	.section	.text.__accrg_iter_matmul_1_1,"ax",@progbits
	.align	128
        .global         __accrg_iter_matmul_1_1
        .type           __accrg_iter_matmul_1_1,@function
        .size           __accrg_iter_matmul_1_1,(.L_x_12 - __accrg_iter_matmul_1_1)
        .other          __accrg_iter_matmul_1_1,@"STO_CUDA_ENTRY STV_DEFAULT"
__accrg_iter_matmul_1_1:
.text.__accrg_iter_matmul_1_1:
[----:B------:R-:W-:Y:S01]  /*0000*/  LDC R1, c[0x0][0x37c] ;  /* 0x0000df00ff017b82 */ /* 0x000fe20000000800 */
[----:B------:R-:W0:Y:S07]  /*0010*/  S2R R3, SR_TID.Y ;  /* 0x0000000000037919 */ /* 0x000e2e0000002200 */
[----:B------:R-:W0:Y:S01]  /*0020*/  S2UR UR4, SR_CTAID.Y ;  /* 0x00000000000479c3 */ /* 0x000e220000002600 */
[----:B------:R-:W1:Y:S07]  /*0030*/  LDCU UR5, c[0x0][0x380] ;  /* 0x00007000ff0577ac */ /* 0x000e6e0008000800 */
[----:B------:R-:W0:Y:S02]  /*0040*/  LDC R4, c[0x0][0x364] ;  /* 0x0000d900ff047b82 */ /* 0x000e240000000800 */
[----:B0-----:R-:W-:-:S05]  /*0050*/  IMAD R3, R4, UR4, R3 ;  /* 0x0000000404037c24 */ /* 0x001fca000f8e0203 */
[----:B-1----:R-:W-:-:S13]  /*0060*/  ISETP.GE.AND P0, PT, R3, UR5, PT ;  /* 0x0000000503007c0c */ /* 0x002fda000bf06270 */
[----:B------:R-:W-:Y:S05]  /*0070*/  @P0 EXIT ;  /* 0x000000000000094d */ /* 0x000fea0003800000 */
[----:B------:R-:W0:Y:S01]  /*0080*/  S2R R2, SR_CTAID.X ;  /* 0x0000000000027919 */ /* 0x000e220000002500 */
[----:B------:R-:W1:Y:S01]  /*0090*/  LDCU UR7, c[0x0][0x360] ;  /* 0x00006c00ff0777ac */ /* 0x000e620008000800 */
[----:B------:R-:W0:Y:S01]  /*00a0*/  S2R R5, SR_TID.X ;  /* 0x0000000000057919 */ /* 0x000e220000002100 */
[----:B------:R-:W1:Y:S01]  /*00b0*/  LDCU UR6, c[0x0][0x370] ;  /* 0x00006e00ff0677ac */ /* 0x000e620008000800 */
[----:B------:R-:W2:Y:S01]  /*00c0*/  LDCU UR9, c[0x0][0x374] ;  /* 0x00006e80ff0977ac */ /* 0x000ea20008000800 */
[----:B------:R-:W-:Y:S02]  /*00d0*/  UIADD3 UR4, UPT, UPT, UR5, -0x1, URZ ;  /* 0xffffffff05047890 */ /* 0x000fe4000fffe0ff */
[----:B------:R-:W-:Y:S01]  /*00e0*/  ULOP3.LUT UR8, UR5, 0x3, URZ, 0xc0, !UPT ;  /* 0x0000000305087892 */ /* 0x000fe2000f8ec0ff */
[----:B------:R-:W3:Y:S01]  /*00f0*/  LDCU.64 UR10, c[0x0][0x358] ;  /* 0x00006b00ff0a77ac */ /* 0x000ee20008000a00 */
[----:B------:R-:W-:Y:S02]  /*0100*/  ULOP3.LUT UR5, UR5, 0x7ffffff8, URZ, 0xc0, !UPT ;  /* 0x7ffffff805057892 */ /* 0x000fe4000f8ec0ff */
[----:B-1----:R-:W-:-:S02]  /*0110*/  UIMAD UR6, UR7, UR6, URZ ;  /* 0x00000006070672a4 */ /* 0x002fc4000f8e02ff */
[----:B------:R-:W-:Y:S01]  /*0120*/  UISETP.GE.U32.AND UP0, UPT, UR4, 0x7, UPT ;  /* 0x000000070400788c */ /* 0x000fe2000bf06070 */
[----:B--2---:R-:W-:Y:S02]  /*0130*/  IMAD R4, R4, UR9, RZ ;  /* 0x0000000904047c24 */ /* 0x004fe4000f8e02ff */
[----:B0--3--:R-:W-:-:S08]  /*0140*/  IMAD R2, R2, UR7, R5 ;  /* 0x0000000702027c24 */ /* 0x009fd0000f8e0205 */
.L_x_10:
[----:B0-----:R-:W0:Y:S01]  /*0150*/  LDCU UR4, c[0x0][0x380] ;  /* 0x00007000ff0477ac */ /* 0x001e220008000800 */
[----:B------:R-:W-:Y:S01]  /*0160*/  BSSY.RECONVERGENT B0, `(.L_x_0) ;  /* 0x000009d000007945 */ /* 0x000fe20003800200 */
[----:B0-----:R-:W-:-:S04]  /*0170*/  MOV R0, UR4 ;  /* 0x0000000400007c02 */ /* 0x001fc80008000f00 */
[----:B------:R-:W-:-:S13]  /*0180*/  ISETP.GE.U32.AND P0, PT, R2, R0, PT ;  /* 0x000000000200720c */ /* 0x000fda0003f06070 */
[----:B------:R-:W-:Y:S05]  /*0190*/  @P0 BRA `(.L_x_1) ;  /* 0x0000000800640947 */ /* 0x000fea0003800000 */
[----:B------:R-:W-:Y:S01]  /*01a0*/  IMAD R5, R3, R0, RZ ;  /* 0x0000000003057224 */ /* 0x000fe200078e02ff */
[----:B------:R-:W-:-:S07]  /*01b0*/  MOV R6, R2 ;  /* 0x0000000200067202 */ /* 0x000fce0000000f00 */
.L_x_9:
[----:B------:R-:W-:Y:S01]  /*01c0*/  ISETP.GT.AND P0, PT, R6, -0x1, PT ;  /* 0xffffffff0600780c */ /* 0x000fe20003f04270 */
[----:B------:R-:W-:-:S12]  /*01d0*/  BSSY.RECONVERGENT B1, `(.L_x_2) ;  /* 0x0000090000017945 */ /* 0x000fd80003800200 */
[----:B0-----:R-:W-:Y:S05]  /*01e0*/  @!P0 BRA `(.L_x_3) ;  /* 0x0000000800388947 */ /* 0x001fea0003800000 */
[----:B------:R-:W-:Y:S01]  /*01f0*/  CS2R R20, SRZ ;  /* 0x0000000000147805 */ /* 0x000fe2000001ff00 */
[----:B------:R-:W-:Y:S01]  /*0200*/  UMOV UR4, URZ ;  /* 0x000000ff00047c82 */ /* 0x000fe20008000000 */
[----:B------:R-:W-:Y:S05]  /*0210*/  BRA.U !UP0, `(.L_x_4) ;  /* 0x0000000108f07547 */ /* 0x000fea000b800000 */
[----:B------:R-:W0:Y:S01]  /*0220*/  LDC R9, c[0x0][0x380] ;  /* 0x0000e000ff097b82 */ /* 0x000e220000000800 */
[----:B------:R-:W-:Y:S01]  /*0230*/  MOV R0, R5 ;  /* 0x0000000500007202 */ /* 0x000fe20000000f00 */
[--C-:B------:R-:W-:Y:S01]  /*0240*/  IMAD.MOV.U32 R8, RZ, RZ, R6.reuse ;  /* 0x000000ffff087224 */ /* 0x100fe200078e0006 */
[----:B------:R-:W-:Y:S01]  /*0250*/  CS2R R20, SRZ ;  /* 0x0000000000147805 */ /* 0x000fe2000001ff00 */
[----:B------:R-:W-:Y:S01]  /*0260*/  UIADD3 UR4, UPT, UPT, -UR5, URZ, URZ ;  /* 0x000000ff05047290 */ /* 0x000fe2000fffe1ff */
[----:B0-----:R-:W-:Y:S01]  /*0270*/  IADD3 R7, PT, PT, R6, R9, RZ ;  /* 0x0000000906077210 */ /* 0x001fe20007ffe0ff */
[C-C-:B------:R-:W-:Y:S01]  /*0280*/  IMAD R23, R9.reuse, 0x3, R6.reuse ;  /* 0x0000000309177824 */ /* 0x140fe200078e0206 */
[CC--:B------:R-:W-:Y:S01]  /*0290*/  LEA R22, R9.reuse, R6.reuse, 0x1 ;  /* 0x0000000609167211 */ /* 0x0c0fe200078e08ff */
[C-C-:B------:R-:W-:Y:S01]  /*02a0*/  IMAD R25, R9.reuse, 0x5, R6.reuse ;  /* 0x0000000509197824 */ /* 0x140fe200078e0206 */
[C---:B------:R-:W-:Y:S01]  /*02b0*/  LEA R24, R9.reuse, R6, 0x2 ;  /* 0x0000000609187211 */ /* 0x040fe200078e10ff */
[----:B------:R-:W-:-:S02]  /*02c0*/  IMAD R26, R9, 0x6, R6 ;  /* 0x00000006091a7824 */ /* 0x000fc400078e0206 */
[----:B------:R-:W-:-:S07]  /*02d0*/  IMAD R27, R9, 0x7, R6 ;  /* 0x00000007091b7824 */ /* 0x000fce00078e0206 */
.L_x_5:
[----:B------:R-:W0:Y:S08]  /*02e0*/  LDC.64 R18, c[0x0][0x390] ;  /* 0x0000e400ff127b82 */ /* 0x000e300000000a00 */
[----:B------:R-:W1:Y:S01]  /*02f0*/  LDC.64 R10, c[0x0][0x388] ;  /* 0x0000e200ff0a7b82 */ /* 0x000e620000000a00 */
[----:B0-----:R-:W-:-:S05]  /*0300*/  IMAD.WIDE.U32 R28, R8, 0x8, R18 ;  /* 0x00000008081c7825 */ /* 0x001fca00078e0012 */
[----:B------:R-:W2:Y:S01]  /*0310*/  LDG.E.64 R16, desc[UR10][R28.64] ;  /* 0x0000000a1c107981 */ /* 0x000ea2000c1e1b00 */
[----:B-1----:R-:W-:-:S05]  /*0320*/  IMAD.WIDE.U32 R10, R0, 0x8, R10 ;  /* 0x00000008000a7825 */ /* 0x002fca00078e000a */
[----:B------:R-:W2:Y:S02]  /*0330*/  LDG.E.64 R12, desc[UR10][R10.64] ;  /* 0x0000000a0a0c7981 */ /* 0x000ea4000c1e1b00 */
[----:B--2---:R-:W-:Y:S01]  /*0340*/  DFMA R16, R12, R16, R20 ;  /* 0x000000100c10722b */ /* 0x004fe20000000014 */
[--C-:B------:R-:W-:Y:S01]  /*0350*/  IMAD.WIDE.U32 R20, R7, 0x8, R18.reuse ;  /* 0x0000000807147825 */ /* 0x100fe200078e0012 */
[----:B------:R-:W2:Y:S04]  /*0360*/  LDG.E.64 R12, desc[UR10][R10.64+0x8] ;  /* 0x0000080a0a0c7981 */ /* 0x000ea8000c1e1b00 */
[----:B------:R-:W2:Y:S01]  /*0370*/  LDG.E.64 R14, desc[UR10][R20.64] ;  /* 0x0000000a140e7981 */ /* 0x000ea2000c1e1b00 */
[----:B------:R-:W-:Y:S01]  /*0380*/  IMAD.WIDE.U32 R28, R22, 0x8, R18 ;  /* 0x00000008161c7825 */ /* 0x000fe200078e0012 */
[----:B--2---:R-:W-:-:S04]  /*0390*/  DFMA R14, R12, R14, R16 ;  /* 0x0000000e0c0e722b */ /* 0x004fc80000000010 */
[----:B------:R-:W2:Y:S04]  /*03a0*/  LDG.E.64 R16, desc[UR10][R28.64] ;  /* 0x0000000a1c107981 */ /* 0x000ea8000c1e1b00 */
[----:B------:R-:W2:Y:S01]  /*03b0*/  LDG.E.64 R12, desc[UR10][R10.64+0x10] ;  /* 0x0000100a0a0c7981 */ /* 0x000ea2000c1e1b00 */
[----:B------:R-:W-:Y:S01]  /*03c0*/  IMAD.WIDE.U32 R20, R23, 0x8, R18 ;  /* 0x0000000817147825 */ /* 0x000fe200078e0012 */
[----:B--2---:R-:W-:-:S04]  /*03d0*/  DFMA R16, R12, R16, R14 ;  /* 0x000000100c10722b */ /* 0x004fc8000000000e */
[----:B------:R0:W2:Y:S04]  /*03e0*/  LDG.E.64 R14, desc[UR10][R20.64] ;  /* 0x0000000a140e7981 */ /* 0x0000a8000c1e1b00 */
[----:B------:R-:W2:Y:S01]  /*03f0*/  LDG.E.64 R12, desc[UR10][R10.64+0x18] ;  /* 0x0000180a0a0c7981 */ /* 0x000ea2000c1e1b00 */
[----:B0-----:R-:W-:Y:S01]  /*0400*/  IMAD.WIDE.U32 R20, R24, 0x8, R18 ;  /* 0x0000000818147825 */ /* 0x001fe200078e0012 */
[----:B--2---:R-:W-:-:S04]  /*0410*/  DFMA R14, R12, R14, R16 ;  /* 0x0000000e0c0e722b */ /* 0x004fc80000000010 */
[----:B------:R-:W2:Y:S04]  /*0420*/  LDG.E.64 R16, desc[UR10][R20.64] ;  /* 0x0000000a14107981 */ /* 0x000ea8000c1e1b00 */
[----:B------:R-:W2:Y:S01]  /*0430*/  LDG.E.64 R12, desc[UR10][R10.64+0x20] ;  /* 0x0000200a0a0c7981 */ /* 0x000ea2000c1e1b00 */
[----:B------:R-:W-:-:S03]  /*0440*/  IMAD.WIDE.U32 R28, R25, 0x8, R18 ;  /* 0x00000008191c7825 */ /* 0x000fc600078e0012 */
[----:B------:R-:W3:Y:S01]  /*0450*/  LDG.E.64 R20, desc[UR10][R10.64+0x38] ;  /* 0x0000380a0a147981 */ /* 0x000ee2000c1e1b00 */
[----:B--2---:R-:W-:-:S03]  /*0460*/  DFMA R16, R12, R16, R14 ;  /* 0x000000100c10722b */ /* 0x004fc6000000000e */
[----:B------:R-:W2:Y:S04]  /*0470*/  LDG.E.64 R12, desc[UR10][R28.64] ;  /* 0x0000000a1c0c7981 */ /* 0x000ea8000c1e1b00 */
[----:B------:R-:W2:Y:S02]  /*0480*/  LDG.E.64 R14, desc[UR10][R10.64+0x28] ;  /* 0x0000280a0a0e7981 */ /* 0x000ea4000c1e1b00 */
[----:B--2---:R-:W-:Y:S01]  /*0490*/  DFMA R12, R14, R12, R16 ;  /* 0x0000000c0e0c722b */ /* 0x004fe20000000010 */
[--C-:B------:R-:W-:Y:S01]  /*04a0*/  IMAD.WIDE.U32 R14, R26, 0x8, R18.reuse ;  /* 0x000000081a0e7825 */ /* 0x100fe200078e0012 */
[----:B------:R-:W2:Y:S03]  /*04b0*/  LDG.E.64 R16, desc[UR10][R10.64+0x30] ;  /* 0x0000300a0a107981 */ /* 0x000ea6000c1e1b00 */
[----:B------:R-:W-:-:S02]  /*04c0*/  IMAD.WIDE.U32 R18, R27, 0x8, R18 ;  /* 0x000000081b127825 */ /* 0x000fc400078e0012 */
[----:B------:R-:W2:Y:S04]  /*04d0*/  LDG.E.64 R14, desc[UR10][R14.64] ;  /* 0x0000000a0e0e7981 */ /* 0x000ea8000c1e1b00 */
[----:B------:R-:W3:Y:S01]  /*04e0*/  LDG.E.64 R18, desc[UR10][R18.64] ;  /* 0x0000000a12127981 */ /* 0x000ee2000c1e1b00 */
[----:B------:R-:W-:-:S04]  /*04f0*/  UIADD3 UR4, UPT, UPT, UR4, 0x8, URZ ;  /* 0x0000000804047890 */ /* 0x000fc8000fffe0ff */
[----:B------:R-:W-:Y:S01]  /*0500*/  UISETP.NE.AND UP1, UPT, UR4, URZ, UPT ;  /* 0x000000ff0400728c */ /* 0x000fe2000bf25270 */
[----:B------:R-:W-:Y:S01]  /*0510*/  VIADD R0, R0, 0x8 ;  /* 0x0000000800007836 */ /* 0x000fe20000000000 */
[C---:B------:R-:W-:Y:S01]  /*0520*/  LEA R7, R9.reuse, R7, 0x3 ;  /* 0x0000000709077211 */ /* 0x040fe200078e18ff */
[C---:B------:R-:W-:Y:S01]  /*0530*/  IMAD R24, R9.reuse, 0x8, R24 ;  /* 0x0000000809187824 */ /* 0x040fe200078e0218 */
[C---:B------:R-:W-:Y:S01]  /*0540*/  LEA R22, R9.reuse, R22, 0x3 ;  /* 0x0000001609167211 */ /* 0x040fe200078e18ff */
[C---:B------:R-:W-:Y:S01]  /*0550*/  IMAD R8, R9.reuse, 0x8, R8 ;  /* 0x0000000809087824 */ /* 0x040fe200078e0208 */
[C---:B------:R-:W-:Y:S02]  /*0560*/  LEA R23, R9.reuse, R23, 0x3 ;  /* 0x0000001709177211 */ /* 0x040fe400078e18ff */
[C---:B------:R-:W-:Y:S02]  /*0570*/  LEA R25, R9.reuse, R25, 0x3 ;  /* 0x0000001909197211 */ /* 0x040fe400078e18ff */
[----:B------:R-:W-:-:S02]  /*0580*/  LEA R26, R9, R26, 0x3 ;  /* 0x0000001a091a7211 */ /* 0x000fc400078e18ff */
[----:B------:R-:W-:Y:S01]  /*0590*/  LEA R27, R9, R27, 0x3 ;  /* 0x0000001b091b7211 */ /* 0x000fe200078e18ff */
[----:B--2---:R-:W-:-:S08]  /*05a0*/  DFMA R12, R16, R14, R12 ;  /* 0x0000000e100c722b */ /* 0x004fd0000000000c */
[----:B---3--:R-:W-:Y:S01]  /*05b0*/  DFMA R20, R20, R18, R12 ;  /* 0x000000121414722b */ /* 0x008fe2000000000c */
[----:B------:R-:W-:Y:S10]  /*05c0*/  BRA.U UP1, `(.L_x_5) ;  /* 0xfffffffd01447547 */ /* 0x000ff4000b83ffff */
[----:B------:R-:W-:-:S05]  /*05d0*/  UMOV UR4, UR5 ;  /* 0x0000000500047c82 */ /* 0x000fca0008000000 */
.L_x_4:
[----:B------:R-:W0:Y:S02]  /*05e0*/  LDCU UR7, c[0x0][0x380] ;  /* 0x00007000ff0777ac */ /* 0x000e240008000800 */
[----:B0-----:R-:W-:-:S04]  /*05f0*/  ULOP3.LUT UR7, UR7, 0x7, URZ, 0xc0, !UPT ;  /* 0x0000000707077892 */ /* 0x001fc8000f8ec0ff */
[----:B------:R-:W-:-:S09]  /*0600*/  UISETP.NE.AND UP1, UPT, UR7, URZ, UPT ;  /* 0x000000ff0700728c */ /* 0x000fd2000bf25270 */
[----:B------:R-:W-:Y:S05]  /*0610*/  BRA.U !UP1, `(.L_x_6) ;  /* 0x00000005091c7547 */ /* 0x000fea000b800000 */
[----:B------:R-:W-:Y:S02]  /*0620*/  UIADD3 UR7, UPT, UPT, UR7, -0x1, URZ ;  /* 0xffffffff07077890 */ /* 0x000fe4000fffe0ff */
[----:B------:R-:W-:Y:S02]  /*0630*/  UISETP.NE.AND UP2, UPT, UR8, URZ, UPT ;  /* 0x000000ff0800728c */ /* 0x000fe4000bf45270 */
[----:B------:R-:W-:-:S09]  /*0640*/  UISETP.GE.U32.AND UP1, UPT, UR7, 0x3, UPT ;  /* 0x000000030700788c */ /* 0x000fd2000bf26070 */
[----:B------:R-:W-:Y:S05]  /*0650*/  BRA.U !UP1, `(.L_x_7) ;  /* 0x00000001097c7547 */ /* 0x000fea000b800000 */
[----:B------:R-:W0:Y:S01]  /*0660*/  LDC R7, c[0x0][0x380] ;  /* 0x0000e000ff077b82 */ /* 0x000e220000000800 */
[----:B------:R-:W1:Y:S01]  /*0670*/  LDCU.64 UR12, c[0x0][0x388] ;  /* 0x00007100ff0c77ac */ /* 0x000e620008000a00 */
[C---:B------:R-:W-:Y:S02]  /*0680*/  IADD3 R9, PT, PT, R5.reuse, UR4, RZ ;  /* 0x0000000405097c10 */ /* 0x040fe4000fffe0ff */
[----:B------:R-:W-:-:S04]  /*0690*/  IADD3 R14, P0, PT, R5, UR4, RZ ;  /* 0x00000004050e7c10 */ /* 0x000fc8000ff1e0ff */
[----:B------:R-:W2:Y:S01]  /*06a0*/  LDC.64 R10, c[0x0][0x388] ;  /* 0x0000e200ff0a7b82 */ /* 0x000ea20000000a00 */
[----:B------:R-:W-:-:S07]  /*06b0*/  IADD3.X R15, PT, PT, RZ, RZ, RZ, P0, !PT ;  /* 0x000000ffff0f7210 */ /* 0x000fce00007fe4ff */
[----:B------:R-:W3:Y:S01]  /*06c0*/  LDC.64 R24, c[0x0][0x390] ;  /* 0x0000e400ff187b82 */ /* 0x000ee20000000a00 */
[C---:B-1----:R-:W-:Y:S01]  /*06d0*/  LEA R8, P0, R14.reuse, UR12, 0x3 ;  /* 0x0000000c0e087c11 */ /* 0x042fe2000f8018ff */
[----:B0-----:R-:W-:Y:S02]  /*06e0*/  IMAD R0, R7, UR4, R6 ;  /* 0x0000000407007c24 */ /* 0x001fe4000f8e0206 */
[----:B--2---:R-:W-:Y:S01]  /*06f0*/  IMAD.WIDE.U32 R10, R9, 0x8, R10 ;  /* 0x00000008090a7825 */ /* 0x004fe200078e000a */
[----:B------:R-:W-:-:S05]  /*0700*/  LEA.HI.X R9, R14, UR13, R15, 0x3, P0 ;  /* 0x0000000d0e097c11 */ /* 0x000fca00080f1c0f */
[----:B------:R-:W2:Y:S01]  /*0710*/  LDG.E.64 R10, desc[UR10][R10.64] ;  /* 0x0000000a0a0a7981 */ /* 0x000ea2000c1e1b00 */
[C-C-:B---3--:R-:W-:Y:S01]  /*0720*/  IMAD.WIDE.U32 R12, R0.reuse, 0x8, R24.reuse ;  /* 0x00000008000c7825 */ /* 0x148fe200078e0018 */
[----:B------:R-:W-:Y:S02]  /*0730*/  IADD3 R0, PT, PT, R0, R7, RZ ;  /* 0x0000000700007210 */ /* 0x000fe40007ffe0ff */
[----:B------:R-:W3:Y:S04]  /*0740*/  LDG.E.64 R14, desc[UR10][R8.64+0x8] ;  /* 0x0000080a080e7981 */ /* 0x000ee8000c1e1b00 */
[----:B------:R-:W2:Y:S01]  /*0750*/  LDG.E.64 R12, desc[UR10][R12.64] ;  /* 0x0000000a0c0c7981 */ /* 0x000ea2000c1e1b00 */
[----:B------:R-:W-:-:S03]  /*0760*/  IMAD.WIDE.U32 R16, R0, 0x8, R24 ;  /* 0x0000000800107825 */ /* 0x000fc600078e0018 */
[----:B------:R-:W4:Y:S01]  /*0770*/  LDG.E.64 R18, desc[UR10][R8.64+0x10] ;  /* 0x0000100a08127981 */ /* 0x000f22000c1e1b00 */
[----:B------:R-:W-:-:S03]  /*0780*/  IMAD.IADD R0, R0, 0x1, R7 ;  /* 0x0000000100007824 */ /* 0x000fc600078e0207 */
[----:B------:R-:W3:Y:S01]  /*0790*/  LDG.E.64 R16, desc[UR10][R16.64] ;  /* 0x0000000a10107981 */ /* 0x000ee2000c1e1b00 */
[C-C-:B------:R-:W-:Y:S01]  /*07a0*/  IMAD.WIDE.U32 R22, R0.reuse, 0x8, R24.reuse ;  /* 0x0000000800167825 */ /* 0x140fe200078e0018 */
[----:B------:R-:W-:Y:S02]  /*07b0*/  IADD3 R7, PT, PT, R0, R7, RZ ;  /* 0x0000000700077210 */ /* 0x000fe40007ffe0ff */
[----:B------:R-:W5:Y:S04]  /*07c0*/  LDG.E.64 R26, desc[UR10][R8.64+0x18] ;  /* 0x0000180a081a7981 */ /* 0x000f68000c1e1b00 */
[----:B------:R-:W4:Y:S01]  /*07d0*/  LDG.E.64 R22, desc[UR10][R22.64] ;  /* 0x0000000a16167981 */ /* 0x000f22000c1e1b00 */
[----:B------:R-:W-:-:S06]  /*07e0*/  IMAD.WIDE.U32 R24, R7, 0x8, R24 ;  /* 0x0000000807187825 */ /* 0x000fcc00078e0018 */
[----:B------:R-:W5:Y:S01]  /*07f0*/  LDG.E.64 R24, desc[UR10][R24.64] ;  /* 0x0000000a18187981 */ /* 0x000f62000c1e1b00 */
[----:B------:R-:W-:Y:S01]  /*0800*/  UIADD3 UR4, UPT, UPT, UR4, 0x4, URZ ;  /* 0x0000000404047890 */ /* 0x000fe2000fffe0ff */
[----:B--2---:R-:W-:-:S08]  /*0810*/  DFMA R10, R10, R12, R20 ;  /* 0x0000000c0a0a722b */ /* 0x004fd00000000014 */
[----:B---3--:R-:W-:-:S08]  /*0820*/  DFMA R10, R14, R16, R10 ;  /* 0x000000100e0a722b */ /* 0x008fd0000000000a */
[----:B----4-:R-:W-:-:S08]  /*0830*/  DFMA R10, R18, R22, R10 ;  /* 0x00000016120a722b */ /* 0x010fd0000000000a */
[----:B-----5:R-:W-:-:S11]  /*0840*/  DFMA R20, R26, R24, R10 ;  /* 0x000000181a14722b */ /* 0x020fd6000000000a */
.L_x_7:
[----:B------:R-:W-:Y:S05]  /*0850*/  BRA.U !UP2, `(.L_x_6) ;  /* 0x000000010a8c7547 */ /* 0x000fea000b800000 */
[----:B------:R-:W0:Y:S01]  /*0860*/  LDC R7, c[0x0][0x380] ;  /* 0x0000e000ff077b82 */ /* 0x000e220000000800 */
[----:B------:R-:W-:Y:S01]  /*0870*/  UISETP.NE.AND UP1, UPT, UR8, 0x1, UPT ;  /* 0x000000010800788c */ /* 0x000fe2000bf25270 */
[----:B0-----:R-:W-:-:S08]  /*0880*/  LOP3.LUT P0, RZ, R7, 0x1, RZ, 0xc0, !PT ;  /* 0x0000000107ff7812 */ /* 0x001fd0000780c0ff */
[----:B------:R-:W-:Y:S05]  /*0890*/  BRA.U !UP1, `(.L_x_8) ;  /* 0x0000000109547547 */ /* 0x000fea000b800000 */
[----:B------:R-:W0:Y:S01]  /*08a0*/  LDC R17, c[0x0][0x380] ;  /* 0x0000e000ff117b82 */ /* 0x000e220000000800 */
[----:B------:R-:W1:Y:S01]  /*08b0*/  LDCU.64 UR12, c[0x0][0x388] ;  /* 0x00007100ff0c77ac */ /* 0x000e620008000a00 */
[C---:B------:R-:W-:Y:S02]  /*08c0*/  IADD3 R13, PT, PT, R5.reuse, UR4, RZ ;  /* 0x00000004050d7c10 */ /* 0x040fe4000fffe0ff */
[----:B------:R-:W-:-:S04]  /*08d0*/  IADD3 R16, P1, PT, R5, UR4, RZ ;  /* 0x0000000405107c10 */ /* 0x000fc8000ff3e0ff */
[----:B------:R-:W2:Y:S08]  /*08e0*/  LDC.64 R8, c[0x0][0x388] ;  /* 0x0000e200ff087b82 */ /* 0x000eb00000000a00 */
[----:B------:R-:W3:Y:S01]  /*08f0*/  LDC.64 R10, c[0x0][0x390] ;  /* 0x0000e400ff0a7b82 */ /* 0x000ee20000000a00 */
[----:B0-----:R-:W-:-:S05]  /*0900*/  IMAD R0, R17, UR4, R6 ;  /* 0x0000000411007c24 */ /* 0x001fca000f8e0206 */
[----:B------:R-:W-:Y:S01]  /*0910*/  IADD3 R17, PT, PT, R0, R17, RZ ;  /* 0x0000001100117210 */ /* 0x000fe20007ffe0ff */
[----:B--2---:R-:W-:Y:S01]  /*0920*/  IMAD.WIDE.U32 R8, R13, 0x8, R8 ;  /* 0x000000080d087825 */ /* 0x004fe200078e0008 */
[----:B------:R-:W-:Y:S02]  /*0930*/  IADD3.X R13, PT, PT, RZ, RZ, RZ, P1, !PT ;  /* 0x000000ffff0d7210 */ /* 0x000fe40000ffe4ff */
[----:B-1----:R-:W-:-:S03]  /*0940*/  LEA R12, P1, R16, UR12, 0x3 ;  /* 0x0000000c100c7c11 */ /* 0x002fc6000f8218ff */
[----:B------:R-:W2:Y:S01]  /*0950*/  LDG.E.64 R8, desc[UR10][R8.64] ;  /* 0x0000000a08087981 */ /* 0x000ea2000c1e1b00 */
[----:B---3--:R-:W-:Y:S01]  /*0960*/  IMAD.WIDE.U32 R14, R0, 0x8, R10 ;  /* 0x00000008000e7825 */ /* 0x008fe200078e000a */
[----:B------:R-:W-:-:S03]  /*0970*/  LEA.HI.X R13, R16, UR13, R13, 0x3, P1 ;  /* 0x0000000d100d7c11 */ /* 0x000fc600088f1c0d */
[----:B------:R-:W-:Y:S02]  /*0980*/  IMAD.WIDE.U32 R10, R17, 0x8, R10 ;  /* 0x00000008110a7825 */ /* 0x000fe400078e000a */
[----:B------:R-:W2:Y:S04]  /*0990*/  LDG.E.64 R14, desc[UR10][R14.64] ;  /* 0x0000000a0e0e7981 */ /* 0x000ea8000c1e1b00 */
[----:B------:R-:W3:Y:S04]  /*09a0*/  LDG.E.64 R12, desc[UR10][R12.64+0x8] ;  /* 0x0000080a0c0c7981 */ /* 0x000ee8000c1e1b00 */
[----:B------:R-:W3:Y:S01]  /*09b0*/  LDG.E.64 R10, desc[UR10][R10.64] ;  /* 0x0000000a0a0a7981 */ /* 0x000ee2000c1e1b00 */
[----:B------:R-:W-:Y:S01]  /*09c0*/  UIADD3 UR4, UPT, UPT, UR4, 0x2, URZ ;  /* 0x0000000204047890 */ /* 0x000fe2000fffe0ff */
[----:B--2---:R-:W-:-:S08]  /*09d0*/  DFMA R20, R8, R14, R20 ;  /* 0x0000000e0814722b */ /* 0x004fd00000000014 */
[----:B---3--:R-:W-:-:S11]  /*09e0*/  DFMA R20, R12, R10, R20 ;  /* 0x0000000a0c14722b */ /* 0x008fd60000000014 */
.L_x_8:
[----:B------:R-:W-:Y:S05]  /*09f0*/  @!P0 BRA `(.L_x_6) ;  /* 0x0000000000248947 */ /* 0x000fea0003800000 */
[----:B------:R-:W0:Y:S01]  /*0a00*/  LDC.64 R8, c[0x0][0x388] ;  /* 0x0000e200ff087b82 */ /* 0x000e220000000a00 */
[----:B------:R-:W-:Y:S02]  /*0a10*/  VIADD R13, R5, UR4 ;  /* 0x00000004050d7c36 */ /* 0x000fe40008000000 */
[----:B------:R-:W-:-:S05]  /*0a20*/  IMAD R7, R7, UR4, R6 ;  /* 0x0000000407077c24 */ /* 0x000fca000f8e0206 */
[----:B------:R-:W1:Y:S01]  /*0a30*/  LDC.64 R10, c[0x0][0x390] ;  /* 0x0000e400ff0a7b82 */ /* 0x000e620000000a00 */
[----:B0-----:R-:W-:-:S06]  /*0a40*/  IMAD.WIDE.U32 R8, R13, 0x8, R8 ;  /* 0x000000080d087825 */ /* 0x001fcc00078e0008 */
[----:B------:R-:W2:Y:S01]  /*0a50*/  LDG.E.64 R8, desc[UR10][R8.64] ;  /* 0x0000000a08087981 */ /* 0x000ea2000c1e1b00 */
[----:B-1----:R-:W-:-:S06]  /*0a60*/  IMAD.WIDE.U32 R10, R7, 0x8, R10 ;  /* 0x00000008070a7825 */ /* 0x002fcc00078e000a */
[----:B------:R-:W2:Y:S02]  /*0a70*/  LDG.E.64 R10, desc[UR10][R10.64] ;  /* 0x0000000a0a0a7981 */ /* 0x000ea4000c1e1b00 */
[----:B--2---:R-:W-:-:S11]  /*0a80*/  DFMA R20, R8, R10, R20 ;  /* 0x0000000a0814722b */ /* 0x004fd60000000014 */
.L_x_6:
[----:B------:R-:W0:Y:S01]  /*0a90*/  LDC.64 R8, c[0x0][0x398] ;  /* 0x0000e600ff087b82 */ /* 0x000e220000000a00 */
[----:B------:R-:W-:-:S05]  /*0aa0*/  IADD3 R7, PT, PT, R5, R6, RZ ;  /* 0x0000000605077210 */ /* 0x000fca0007ffe0ff */
[----:B0-----:R-:W-:-:S05]  /*0ab0*/  IMAD.WIDE.U32 R8, R7, 0x8, R8 ;  /* 0x0000000807087825 */ /* 0x001fca00078e0008 */
[----:B------:R0:W-:Y:S02]  /*0ac0*/  STG.E.64 desc[UR10][R8.64], R20 ;  /* 0x0000001408007986 */ /* 0x0001e4000c101b0a */
.L_x_3:
[----:B------:R-:W-:Y:S05]  /*0ad0*/  BSYNC.RECONVERGENT B1 ;  /* 0x0000000000017941 */ /* 0x000fea0003800200 */
.L_x_2:
[----:B------:R-:W1:Y:S01]  /*0ae0*/  LDCU UR4, c[0x0][0x380] ;  /* 0x00007000ff0477ac */ /* 0x000e620008000800 */
[----:B------:R-:W-:Y:S02]  /*0af0*/  IADD3 R6, PT, PT, R6, UR6, RZ ;  /* 0x0000000606067c10 */ /* 0x000fe4000fffe0ff */
[----:B-1----:R-:W-:-:S04]  /*0b00*/  MOV R0, UR4 ;  /* 0x0000000400007c02 */ /* 0x002fc80008000f00 */
[----:B------:R-:W-:-:S13]  /*0b10*/  ISETP.GE.AND P0, PT, R6, R0, PT ;  /* 0x000000000600720c */ /* 0x000fda0003f06270 */
[----:B------:R-:W-:Y:S05]  /*0b20*/  @!P0 BRA `(.L_x_9) ;  /* 0xfffffff400a48947 */ /* 0x000fea000383ffff */
.L_x_1:
[----:B------:R-:W-:Y:S05]  /*0b30*/  BSYNC.RECONVERGENT B0 ;  /* 0x0000000000007941 */ /* 0x000fea0003800200 */
.L_x_0:
[----:B------:R-:W-:-:S04]  /*0b40*/  IADD3 R3, PT, PT, R4, R3, RZ ;  /* 0x0000000304037210 */ /* 0x000fc80007ffe0ff */
[----:B------:R-:W-:-:S13]  /*0b50*/  ISETP.GE.AND P0, PT, R3, R0, PT ;  /* 0x000000000300720c */ /* 0x000fda0003f06270 */
[----:B------:R-:W-:Y:S05]  /*0b60*/  @!P0 BRA `(.L_x_10) ;  /* 0xfffffff400788947 */ /* 0x000fea000383ffff */
[----:B------:R-:W-:Y:S05]  /*0b70*/  EXIT ;  /* 0x000000000000794d */ /* 0x000fea0003800000 */
.L_x_11:
[----:B------:R-:W-:-:S00]  /*0b80*/  BRA `(.L_x_11) ;  /* 0xfffffffc00fc7947 */ /* 0x000fc0000383ffff */
[----:B------:R-:W-:-:S00]  /*0b90*/  NOP ;  /* 0x0000000000007918 */ /* 0x000fc00000000000 */
        /* <DEDUP_REMOVED lines=14> */
.L_x_12:


//--------------------- .nv.shared.reserved.0     --------------------------
	.section	.nv.shared.reserved.0,"aw",@nobits
	.weak		__nv_reservedSMEM_offset_0_alias
	.size		__nv_reservedSMEM_offset_0_alias, 0, 64
	.other		__nv_reservedSMEM_offset_0_alias,@"STO_CUDA_RESERVED_SHARED STV_DEFAULT"
__nv_reservedSMEM_offset_0_alias:
	.zero		0
	.zero		64


//--------------------- .nv.constant0.__accrg_iter_matmul_1_1 --------------------------
	.section	.nv.constant0.__accrg_iter_matmul_1_1,"a",@progbits
	.sectionflags	@""
	.align	4
.nv.constant0.__accrg_iter_matmul_1_1:
	.zero		928


//--------------------- SYMBOLS --------------------------

	.type		.nv.reservedSmem.offset0,@object
	.size		.nv.reservedSmem.offset0,0x4
